	.headerflags	@"EF_CUDA_TEXMODE_UNIFIED EF_CUDA_64BIT_ADDRESS EF_CUDA_ACCELERATORS EF_CUDA_SM90 EF_CUDA_VIRTUAL_SM(EF_CUDA_SM90)"
	.elftype	@"ET_EXEC"


//--------------------- .nv.info                  --------------------------
	.section	.nv.info,"",@"SHT_CUDA_INFO"
	.align	4


	//----- nvinfo : EIATTR_REGCOUNT
	.align		4
        /*0000*/ 	.byte	0x04, 0x2f
        /*0002*/ 	.short	(.L_3 - .L_2)
	.align		4
.L_2:
        /*0004*/ 	.word	index@(triton_poi_fused__native_batch_norm_legit_no_training__prelu_kernel_convolution_27)
        /*0008*/ 	.word	0x00000019


	//----- nvinfo : EIATTR_MIN_STACK_SIZE
	.align		4
.L_3:
        /*000c*/ 	.byte	0x04, 0x12
        /*000e*/ 	.short	(.L_5 - .L_4)
	.align		4
.L_4:
        /*0010*/ 	.word	index@(triton_poi_fused__native_batch_norm_legit_no_training__prelu_kernel_convolution_27)
        /*0014*/ 	.word	0x00000000


	//----- nvinfo : EIATTR_FRAME_SIZE
	.align		4
.L_5:
        /*0018*/ 	.byte	0x04, 0x11
        /*001a*/ 	.short	(.L_7 - .L_6)
	.align		4
.L_6:
        /*001c*/ 	.word	index@(triton_poi_fused__native_batch_norm_legit_no_training__prelu_kernel_convolution_27)
        /*0020*/ 	.word	0x00000000


	//----- nvinfo : EIATTR_MIN_STACK_SIZE
	.align		4
.L_7:
        /*0024*/ 	.byte	0x04, 0x12
        /*0026*/ 	.short	(.L_9 - .L_8)
	.align		4
.L_8:
        /*0028*/ 	.word	index@(triton_poi_fused__native_batch_norm_legit_no_training__prelu_kernel_convolution_27)
        /*002c*/ 	.word	0x00000000
.L_9:


//--------------------- .nv.info.triton_poi_fused__native_batch_norm_legit_no_training__prelu_kernel_convolution_27 --------------------------
	.section	.nv.info.triton_poi_fused__native_batch_norm_legit_no_training__prelu_kernel_convolution_27,"",@"SHT_CUDA_INFO"
	.sectionflags	@""
	.align	4


	//----- nvinfo : EIATTR_CUDA_API_VERSION
	.align		4
        /*0000*/ 	.byte	0x04, 0x37
        /*0002*/ 	.short	(.L_11 - .L_10)
.L_10:
        /*0004*/ 	.word	0x0000007c


	//----- nvinfo : EIATTR_KPARAM_INFO
	.align		4
.L_11:
        /*0008*/ 	.byte	0x04, 0x17
        /*000a*/ 	.short	(.L_13 - .L_12)
.L_12:
        /*000c*/ 	.word	0x00000000
        /*0010*/ 	.short	0x0008
        /*0012*/ 	.short	0x0040
        /*0014*/ 	.byte	0x00, 0xf0, 0x11, 0x00


	//----- nvinfo : EIATTR_KPARAM_INFO
	.align		4
.L_13:
        /*0018*/ 	.byte	0x04, 0x17
        /*001a*/ 	.short	(.L_15 - .L_14)
.L_14:
        /*001c*/ 	.word	0x00000000
        /*0020*/ 	.short	0x0007
        /*0022*/ 	.short	0x0038
        /*0024*/ 	.byte	0x00, 0xf4, 0x21, 0x00


	//----- nvinfo : EIATTR_KPARAM_INFO
	.align		4
.L_15:
        /*0028*/ 	.byte	0x04, 0x17
        /*002a*/ 	.short	(.L_17 - .L_16)
.L_16:
        /*002c*/ 	.word	0x00000000
        /*0030*/ 	.short	0x0006
        /*0032*/ 	.short	0x0030
        /*0034*/ 	.byte	0x00, 0xf4, 0x21, 0x00


	//----- nvinfo : EIATTR_KPARAM_INFO
	.align		4
.L_17:
        /*0038*/ 	.byte	0x04, 0x17
        /*003a*/ 	.short	(.L_19 - .L_18)
.L_18:
        /*003c*/ 	.word	0x00000000
        /*0040*/ 	.short	0x0005
        /*0042*/ 	.short	0x0028
        /*0044*/ 	.byte	0x00, 0xf4, 0x21, 0x00


	//----- nvinfo : EIATTR_KPARAM_INFO
	.align		4
.L_19:
        /*0048*/ 	.byte	0x04, 0x17
        /*004a*/ 	.short	(.L_21 - .L_20)
.L_20:
        /*004c*/ 	.word	0x00000000
        /*0050*/ 	.short	0x0004
        /*0052*/ 	.short	0x0020
        /*0054*/ 	.byte	0x00, 0xf4, 0x21, 0x00


	//----- nvinfo : EIATTR_KPARAM_INFO
	.align		4
.L_21:
        /*0058*/ 	.byte	0x04, 0x17
        /*005a*/ 	.short	(.L_23 - .L_22)
.L_22:
        /*005c*/ 	.word	0x00000000
        /*0060*/ 	.short	0x0003
        /*0062*/ 	.short	0x0018
        /*0064*/ 	.byte	0x00, 0xf4, 0x21, 0x00


	//----- nvinfo : EIATTR_KPARAM_INFO
	.align		4
.L_23:
        /*0068*/ 	.byte	0x04, 0x17
        /*006a*/ 	.short	(.L_25 - .L_24)
.L_24:
        /*006c*/ 	.word	0x00000000
        /*0070*/ 	.short	0x0002
        /*0072*/ 	.short	0x0010
        /*0074*/ 	.byte	0x00, 0xf4, 0x21, 0x00


	//----- nvinfo : EIATTR_KPARAM_INFO
	.align		4
.L_25:
        /*0078*/ 	.byte	0x04, 0x17
        /*007a*/ 	.short	(.L_27 - .L_26)
.L_26:
        /*007c*/ 	.word	0x00000000
        /*0080*/ 	.short	0x0001
        /*0082*/ 	.short	0x0008
        /*0084*/ 	.byte	0x00, 0xf4, 0x21, 0x00


	//----- nvinfo : EIATTR_KPARAM_INFO
	.align		4
.L_27:
        /*0088*/ 	.byte	0x04, 0x17
        /*008a*/ 	.short	(.L_29 - .L_28)
.L_28:
        /*008c*/ 	.word	0x00000000
        /*0090*/ 	.short	0x0000
        /*0092*/ 	.short	0x0000
        /*0094*/ 	.byte	0x00, 0xf4, 0x21, 0x00


	//----- nvinfo : EIATTR_SPARSE_MMA_MASK
	.align		4
.L_29:
        /*0098*/ 	.byte	0x03, 0x50
        /*009a*/ 	.short	0x0000


	//----- nvinfo : EIATTR_MAXREG_COUNT
	.align		4
        /*009c*/ 	.byte	0x03, 0x1b
        /*009e*/ 	.short	0x00ff


	//----- nvinfo : EIATTR_EXIT_INSTR_OFFSETS
	.align		4
        /*00a0*/ 	.byte	0x04, 0x1c
        /*00a2*/ 	.short	(.L_31 - .L_30)


	//   ....[0]....
.L_30:
        /*00a4*/ 	.word	0x00000450


	//----- nvinfo : EIATTR_REQNTID
	.align		4
.L_31:
        /*00a8*/ 	.byte	0x04, 0x10
        /*00aa*/ 	.short	(.L_33 - .L_32)
.L_32:
        /*00ac*/ 	.word	0x00000080
        /*00b0*/ 	.word	0x00000001
        /*00b4*/ 	.word	0x00000001


	//----- nvinfo : EIATTR_CBANK_PARAM_SIZE
	.align		4
.L_33:
        /*00b8*/ 	.byte	0x03, 0x19
        /*00ba*/ 	.short	0x0044


	//----- nvinfo : EIATTR_PARAM_CBANK
	.align		4
        /*00bc*/ 	.byte	0x04, 0x0a
        /*00be*/ 	.short	(.L_35 - .L_34)
	.align		4
.L_34:
        /*00c0*/ 	.word	index@(.nv.constant0.triton_poi_fused__native_batch_norm_legit_no_training__prelu_kernel_convolution_27)
        /*00c4*/ 	.short	0x0210
        /*00c6*/ 	.short	0x0044


	//----- nvinfo : EIATTR_SW_WAR
	.align		4
.L_35:
        /*00c8*/ 	.byte	0x04, 0x36
        /*00ca*/ 	.short	(.L_37 - .L_36)
.L_36:
        /*00cc*/ 	.word	0x00000008
.L_37:


//--------------------- .nv.callgraph             --------------------------
	.section	.nv.callgraph,"",@"SHT_CUDA_CALLGRAPH"
	.align	4
	.sectionentsize	8
	.align		4
        /*0000*/ 	.word	0x00000000
	.align		4
        /*0004*/ 	.word	0xffffffff
	.align		4
        /*0008*/ 	.word	0x00000000
	.align		4
        /*000c*/ 	.word	0xfffffffe
	.align		4
        /*0010*/ 	.word	0x00000000
	.align		4
        /*0014*/ 	.word	0xfffffffd
	.align		4
        /*0018*/ 	.word	0x00000000
	.align		4
        /*001c*/ 	.word	0xfffffffc


//--------------------- .nv.constant4             --------------------------
	.section	.nv.constant4,"a",@progbits
	.align	8
	.align		8
.nv.constant4:
        /*0000*/ 	.dword	_$_str
	.align		8
        /*0008*/ 	.dword	_$_str_$_2


//--------------------- .text.triton_poi_fused__native_batch_norm_legit_no_training__prelu_kernel_convolution_27 --------------------------
	.section	.text.triton_poi_fused__native_batch_norm_legit_no_training__prelu_kernel_convolution_27,"ax",@progbits
	.align	128
        .global         triton_poi_fused__native_batch_norm_legit_no_training__prelu_kernel_convolution_27
        .type           triton_poi_fused__native_batch_norm_legit_no_training__prelu_kernel_convolution_27,@function
        .size           triton_poi_fused__native_batch_norm_legit_no_training__prelu_kernel_convolution_27,(.L_x_1 - triton_poi_fused__native_batch_norm_legit_no_training__prelu_kernel_convolution_27)
        .other          triton_poi_fused__native_batch_norm_legit_no_training__prelu_kernel_convolution_27,@"STO_CUDA_ENTRY STV_DEFAULT"
triton_poi_fused__native_batch_norm_legit_no_training__prelu_kernel_convolution_27:
.text.triton_poi_fused__native_batch_norm_legit_no_training__prelu_kernel_convolution_27:
[----:B------:R-:W-:Y:S01]  /*0000*/  LDC R1, c[0x0][0x28] ;  /* 0x00000a00ff017b82 */ /* 0x000fe20000000800 */
[----:B------:R-:W1:Y:S07]  /*0010*/  S2R R0, SR_TID.X ;  /* 0x0000000000007919 */ /* 0x000e6e0000002100 */
[----:B------:R-:W2:Y:S01]  /*0020*/  LDC.64 R4, c[0x0][0x230] ;  /* 0x00008c00ff047b82 */ /* 0x000ea20000000a00 */
[----:B------:R-:W-:Y:S01]  /*0030*/  ULDC.64 UR4, c[0x0][0x208] ;  /* 0x0000820000047ab9 */ /* 0x000fe20000000a00 */
[----:B------:R-:W3:Y:S06]  /*0040*/  S2R R7, SR_CTAID.X ;  /* 0x0000000000077919 */ /* 0x000eec0000002500 */
[----:B------:R-:W4:Y:S08]  /*0050*/  LDC.64 R8, c[0x0][0x220] ;  /* 0x00008800ff087b82 */ /* 0x000f300000000a00 */
[----:B------:R-:W5:Y:S08]  /*0060*/  LDC.64 R10, c[0x0][0x228] ;  /* 0x00008a00ff0a7b82 */ /* 0x000f700000000a00 */
[----:B------:R-:W5:Y:S01]  /*0070*/  LDC.64 R14, c[0x0][0x240] ;  /* 0x00009000ff0e7b82 */ /* 0x000f620000000a00 */
[----:B-1----:R-:W-:-:S07]  /*0080*/  SHF.L.U32 R0, R0, 0x1, RZ ;  /* 0x0000000100007819 */ /* 0x002fce00000006ff */
[----:B------:R-:W1:Y:S01]  /*0090*/  LDC.64 R16, c[0x0][0x238] ;  /* 0x00008e00ff107b82 */ /* 0x000e620000000a00 */
[----:B---3--:R-:W-:Y:S02]  /*00a0*/  SHF.R.S32.HI R3, RZ, 0x17, R7 ;  /* 0x00000017ff037819 */ /* 0x008fe40000011407 */
[----:B------:R-:W-:Y:S02]  /*00b0*/  LOP3.LUT R0, R0, 0xfe, RZ, 0xc0, !PT ;  /* 0x000000fe00007812 */ /* 0x000fe400078ec0ff */
[----:B------:R-:W-:Y:S02]  /*00c0*/  SGXT R3, R3, 0x1 ;  /* 0x000000010303781a */ /* 0x000fe40000000200 */
[----:B------:R-:W-:-:S04]  /*00d0*/  LEA R0, R7, R0, 0x8 ;  /* 0x0000000007007211 */ /* 0x000fc800078e40ff */
[----:B------:R-:W-:-:S04]  /*00e0*/  LEA.HI R3, R3, R0, RZ, 0x7 ;  /* 0x0000000003037211 */ /* 0x000fc800078f38ff */
[----:B------:R-:W-:-:S04]  /*00f0*/  LOP3.LUT R3, R3, 0xffffff80, RZ, 0xc0, !PT ;  /* 0xffffff8003037812 */ /* 0x000fc800078ec0ff */
[----:B------:R-:W-:Y:S02]  /*0100*/  IADD3 R12, R0, -R3, RZ ;  /* 0x80000003000c7210 */ /* 0x000fe40007ffe0ff */
[----:B------:R-:W3:Y:S03]  /*0110*/  LDC.64 R2, c[0x0][0x210] ;  /* 0x00008400ff027b82 */ /* 0x000ee60000000a00 */
[----:B--2---:R-:W-:-:S06]  /*0120*/  IMAD.WIDE R4, R12, 0x4, R4 ;  /* 0x000000040c047825 */ /* 0x004fcc00078e0204 */
[----:B------:R-:W2:Y:S01]  /*0130*/  LDG.E.EL.64 R4, desc[UR4][R4.64] ;  /* 0x0000000404047981 */ /* 0x000ea2000c2e1b00 */
[----:B----4-:R-:W-:-:S04]  /*0140*/  IMAD.WIDE R8, R12, 0x4, R8 ;  /* 0x000000040c087825 */ /* 0x010fc800078e0208 */
[C---:B-----5:R-:W-:Y:S02]  /*0150*/  IMAD.WIDE R10, R12.reuse, 0x4, R10 ;  /* 0x000000040c0a7825 */ /* 0x060fe400078e020a */
[----:B------:R-:W4:Y:S01]  /*0160*/  LDG.E.EL.64 R8, desc[UR4][R8.64] ;  /* 0x0000000408087981 */ /* 0x000f22000c2e1b00 */
[----:B------:R-:W5:Y:S01]  /*0170*/  LDC.64 R20, c[0x0][0x248] ;  /* 0x00009200ff147b82 */ /* 0x000f620000000a00 */
[----:B0-----:R-:W-:Y:S02]  /*0180*/  IMAD.WIDE R14, R12, 0x4, R14 ;  /* 0x000000040c0e7825 */ /* 0x001fe400078e020e */
[----:B------:R-:W4:Y:S02]  /*0190*/  LDG.E.EL.64 R10, desc[UR4][R10.64] ;  /* 0x000000040a0a7981 */ /* 0x000f24000c2e1b00 */
[----:B---3--:R-:W-:Y:S02]  /*01a0*/  IMAD.WIDE R2, R0, 0x4, R2 ;  /* 0x0000000400027825 */ /* 0x008fe400078e0202 */
[----:B------:R-:W3:Y:S04]  /*01b0*/  LDG.E.EL.64 R14, desc[UR4][R14.64] ;  /* 0x000000040e0e7981 */ /* 0x000ee8000c2e1b00 */
[----:B------:R-:W4:Y:S01]  /*01c0*/  LDG.E.64 R6, desc[UR4][R2.64] ;  /* 0x0000000402067981 */ /* 0x000f22000c1e1b00 */
[----:B-1----:R-:W-:-:S05]  /*01d0*/  IMAD.WIDE R18, R12, 0x4, R16 ;  /* 0x000000040c127825 */ /* 0x002fca00078e0210 */
[----:B------:R-:W3:Y:S04]  /*01e0*/  LDG.E.EL.64 R12, desc[UR4][R18.64] ;  /* 0x00000004120c7981 */ /* 0x000ee8000c2e1b00 */
[----:B-----5:R-:W5:Y:S01]  /*01f0*/  LDG.E R16, desc[UR4][R20.64] ;  /* 0x0000000414107981 */ /* 0x020f62000c1e1900 */
[----:B--2---:R-:W-:Y:S01]  /*0200*/  FADD R4, R4, 9.9999997473787516356e-06 ;  /* 0x3727c5ac04047421 */ /* 0x004fe20000000000 */
[----:B------:R-:W-:-:S03]  /*0210*/  FADD R5, R5, 9.9999997473787516356e-06 ;  /* 0x3727c5ac05057421 */ /* 0x000fc60000000000 */
[----:B------:R-:W0:Y:S08]  /*0220*/  MUFU.SQRT R17, R4 ;  /* 0x0000000400117308 */ /* 0x000e300000002000 */
[----:B------:R-:W1:Y:S01]  /*0230*/  MUFU.SQRT R22, R5 ;  /* 0x0000000500167308 */ /* 0x000e620000002000 */
[C---:B0-----:R-:W-:Y:S02]  /*0240*/  FSETP.GT.AND P0, PT, R17.reuse, 8.50705917302346158658e+37, PT ;  /* 0x7e8000001100780b */ /* 0x041fe40003f04000 */
[----:B------:R-:W-:-:S02]  /*0250*/  FSETP.GEU.AND P2, PT, R17, 1.175494350822287508e-38, PT ;  /* 0x008000001100780b */ /* 0x000fc40003f4e000 */
[C---:B-1----:R-:W-:Y:S02]  /*0260*/  FSETP.GT.AND P1, PT, R22.reuse, 8.50705917302346158658e+37, PT ;  /* 0x7e8000001600780b */ /* 0x042fe40003f24000 */
[----:B------:R-:W-:-:S07]  /*0270*/  FSETP.GEU.AND P3, PT, R22, 1.175494350822287508e-38, PT ;  /* 0x008000001600780b */ /* 0x000fce0003f6e000 */
[----:B------:R-:W-:Y:S01]  /*0280*/  @P0 FMUL R17, R17, 0.25 ;  /* 0x3e80000011110820 */ /* 0x000fe20000400000 */
[----:B------:R-:W-:-:S03]  /*0290*/  HFMA2.MMA R5, -RZ, RZ, 1.625, 0 ;  /* 0x3e800000ff057435 */ /* 0x000fc600000001ff */
[----:B------:R-:W-:Y:S01]  /*02a0*/  @!P2 FMUL R17, R17, 16777216 ;  /* 0x4b8000001111a820 */ /* 0x000fe20000400000 */
[----:B------:R-:W-:-:S04]  /*02b0*/  @P1 FMUL R22, R22, 0.25 ;  /* 0x3e80000016161820 */ /* 0x000fc80000400000 */
[----:B------:R-:W-:Y:S01]  /*02c0*/  @!P3 FMUL R22, R22, 16777216 ;  /* 0x4b8000001616b820 */ /* 0x000fe20000400000 */
[----:B------:R-:W0:Y:S01]  /*02d0*/  MUFU.RCP R17, R17 ;  /* 0x0000001100117308 */ /* 0x000e220000001000 */
[----:B------:R-:W-:-:S07]  /*02e0*/  FSEL R4, R5, 1, P0 ;  /* 0x3f80000005047808 */ /* 0x000fce0000000000 */
[----:B------:R-:W1:Y:S01]  /*02f0*/  MUFU.RCP R22, R22 ;  /* 0x0000001600167308 */ /* 0x000e620000001000 */
[----:B------:R-:W-:Y:S01]  /*0300*/  FSEL R5, R5, 1, P1 ;  /* 0x3f80000005057808 */ /* 0x000fe20000800000 */
[----:B------:R-:W-:Y:S01]  /*0310*/  @!P2 FMUL R4, R4, 16777216 ;  /* 0x4b8000000404a820 */ /* 0x000fe20000400000 */
[----:B----4-:R-:W-:Y:S01]  /*0320*/  FADD R6, R6, R8 ;  /* 0x0000000806067221 */ /* 0x010fe20000000000 */
[----:B------:R-:W-:Y:S02]  /*0330*/  FADD R7, R7, R9 ;  /* 0x0000000907077221 */ /* 0x000fe40000000000 */
[----:B------:R-:W-:Y:S01]  /*0340*/  @!P3 FMUL R5, R5, 16777216 ;  /* 0x4b8000000505b820 */ /* 0x000fe20000400000 */
[----:B0-----:R-:W-:Y:S01]  /*0350*/  FMUL R9, R17, R4 ;  /* 0x0000000411097220 */ /* 0x001fe20000400000 */
[----:B------:R-:W-:Y:S01]  /*0360*/  FADD R10, -R10, R6 ;  /* 0x000000060a0a7221 */ /* 0x000fe20000000100 */
[----:B------:R-:W-:Y:S01]  /*0370*/  FADD R11, -R11, R7 ;  /* 0x000000070b0b7221 */ /* 0x000fe20000000100 */
[----:B-1----:R-:W-:-:S02]  /*0380*/  FMUL R8, R22, R5 ;  /* 0x0000000516087220 */ /* 0x002fc40000400000 */
[----:B------:R-:W0:Y:S01]  /*0390*/  LDC.64 R4, c[0x0][0x218] ;  /* 0x00008600ff047b82 */ /* 0x000e220000000a00 */
[----:B------:R-:W-:Y:S01]  /*03a0*/  FMUL R9, R10, R9 ;  /* 0x000000090a097220 */ /* 0x000fe20000400000 */
[----:B------:R-:W-:-:S03]  /*03b0*/  FMUL R8, R11, R8 ;  /* 0x000000080b087220 */ /* 0x000fc60000400000 */
[----:B---3--:R-:W-:Y:S01]  /*03c0*/  FFMA R12, R12, R9, R14 ;  /* 0x000000090c0c7223 */ /* 0x008fe2000000000e */
[----:B------:R-:W-:-:S04]  /*03d0*/  FFMA R13, R13, R8, R15 ;  /* 0x000000080d0d7223 */ /* 0x000fc8000000000f */
[----:B------:R-:W-:Y:S02]  /*03e0*/  FSETP.GT.AND P0, PT, R12, RZ, PT ;  /* 0x000000ff0c00720b */ /* 0x000fe40003f04000 */
[----:B------:R-:W-:Y:S01]  /*03f0*/  FSETP.GT.AND P1, PT, R13, RZ, PT ;  /* 0x000000ff0d00720b */ /* 0x000fe20003f24000 */
[----:B------:R-:W-:Y:S10]  /*0400*/  STG.E.64 desc[UR4][R2.64], R6 ;  /* 0x0000000602007986 */ /* 0x000ff4000c101b04 */
[----:B-----5:R-:W-:Y:S01]  /*0410*/  @!P0 FMUL R12, R16, R12 ;  /* 0x0000000c100c8220 */ /* 0x020fe20000400000 */
[----:B0-----:R-:W-:-:S04]  /*0420*/  IMAD.WIDE R4, R0, 0x4, R4 ;  /* 0x0000000400047825 */ /* 0x001fc800078e0204 */
[----:B------:R-:W-:-:S05]  /*0430*/  @!P1 FMUL R13, R16, R13 ;  /* 0x0000000d100d9220 */ /* 0x000fca0000400000 */
[----:B------:R-:W-:Y:S01]  /*0440*/  STG.E.64 desc[UR4][R4.64], R12 ;  /* 0x0000000c04007986 */ /* 0x000fe2000c101b04 */
[----:B------:R-:W-:Y:S05]  /*0450*/  EXIT ;  /* 0x000000000000794d */ /* 0x000fea0003800000 */
.L_x_0:
[----:B------:R-:W-:-:S00]  /*0460*/  BRA `(.L_x_0) ;  /* 0xfffffffc00fc7947 */ /* 0x000fc0000383ffff */
[----:B------:R-:W-:-:S00]  /*0470*/  NOP ;  /* 0x0000000000007918 */ /* 0x000fc00000000000 */
        /* <DEDUP_REMOVED lines=8> */
.L_x_1:


//--------------------- .nv.global.init           --------------------------
	.section	.nv.global.init,"aw",@progbits
.nv.global.init:
	.type		_$_str,@object
	.size		_$_str,(_$_str_$_2 - _$_str)
_$_str:
        /*0000*/ 	.byte	0x5f, 0x5f, 0x43, 0x55, 0x44, 0x41, 0x5f, 0x46, 0x54, 0x5a, 0x00
	.type		_$_str_$_2,@object
	.size		_$_str_$_2,(.L_1 - _$_str_$_2)
_$_str_$_2:
        /*000b*/ 	.byte	0x5f, 0x5f, 0x43, 0x55, 0x44, 0x41, 0x5f, 0x50, 0x52, 0x45, 0x43, 0x5f, 0x53, 0x51, 0x52, 0x54
        /*001b*/ 	.byte	0x00
.L_1:


//--------------------- .nv.constant0.triton_poi_fused__native_batch_norm_legit_no_training__prelu_kernel_convolution_27 --------------------------
	.section	.nv.constant0.triton_poi_fused__native_batch_norm_legit_no_training__prelu_kernel_convolution_27,"a",@progbits
	.sectionflags	@""
	.align	4
.nv.constant0.triton_poi_fused__native_batch_norm_legit_no_training__prelu_kernel_convolution_27:
	.zero		596
